	.headerflags	@"EF_CUDA_TEXMODE_UNIFIED EF_CUDA_64BIT_ADDRESS EF_CUDA_ACCELERATORS EF_CUDA_SM90 EF_CUDA_VIRTUAL_SM(EF_CUDA_SM90)"
	.elftype	@"ET_EXEC"


//--------------------- .nv.info                  --------------------------
	.section	.nv.info,"",@"SHT_CUDA_INFO"
	.align	4


	//----- nvinfo : EIATTR_REGCOUNT
	.align		4
        /*0000*/ 	.byte	0x04, 0x2f
        /*0002*/ 	.short	(.L_3 - .L_2)
	.align		4
.L_2:
        /*0004*/ 	.word	index@(triton_poi_fused__native_batch_norm_legit_no_training_hardtanh_13)
        /*0008*/ 	.word	0x00000010


	//----- nvinfo : EIATTR_MIN_STACK_SIZE
	.align		4
.L_3:
        /*000c*/ 	.byte	0x04, 0x12
        /*000e*/ 	.short	(.L_5 - .L_4)
	.align		4
.L_4:
        /*0010*/ 	.word	index@(triton_poi_fused__native_batch_norm_legit_no_training_hardtanh_13)
        /*0014*/ 	.word	0x00000000


	//----- nvinfo : EIATTR_FRAME_SIZE
	.align		4
.L_5:
        /*0018*/ 	.byte	0x04, 0x11
        /*001a*/ 	.short	(.L_7 - .L_6)
	.align		4
.L_6:
        /*001c*/ 	.word	index@(triton_poi_fused__native_batch_norm_legit_no_training_hardtanh_13)
        /*0020*/ 	.word	0x00000000


	//----- nvinfo : EIATTR_MIN_STACK_SIZE
	.align		4
.L_7:
        /*0024*/ 	.byte	0x04, 0x12
        /*0026*/ 	.short	(.L_9 - .L_8)
	.align		4
.L_8:
        /*0028*/ 	.word	index@(triton_poi_fused__native_batch_norm_legit_no_training_hardtanh_13)
        /*002c*/ 	.word	0x00000000
.L_9:


//--------------------- .nv.info.triton_poi_fused__native_batch_norm_legit_no_training_hardtanh_13 --------------------------
	.section	.nv.info.triton_poi_fused__native_batch_norm_legit_no_training_hardtanh_13,"",@"SHT_CUDA_INFO"
	.sectionflags	@""
	.align	4


	//----- nvinfo : EIATTR_CUDA_API_VERSION
	.align		4
        /*0000*/ 	.byte	0x04, 0x37
        /*0002*/ 	.short	(.L_11 - .L_10)
.L_10:
        /*0004*/ 	.word	0x0000007c


	//----- nvinfo : EIATTR_KPARAM_INFO
	.align		4
.L_11:
        /*0008*/ 	.byte	0x04, 0x17
        /*000a*/ 	.short	(.L_13 - .L_12)
.L_12:
        /*000c*/ 	.word	0x00000000
        /*0010*/ 	.short	0x0006
        /*0012*/ 	.short	0x0030
        /*0014*/ 	.byte	0x00, 0xf0, 0x11, 0x00


	//----- nvinfo : EIATTR_KPARAM_INFO
	.align		4
.L_13:
        /*0018*/ 	.byte	0x04, 0x17
        /*001a*/ 	.short	(.L_15 - .L_14)
.L_14:
        /*001c*/ 	.word	0x00000000
        /*0020*/ 	.short	0x0005
        /*0022*/ 	.short	0x0028
        /*0024*/ 	.byte	0x00, 0xf4, 0x21, 0x00


	//----- nvinfo : EIATTR_KPARAM_INFO
	.align		4
.L_15:
        /*0028*/ 	.byte	0x04, 0x17
        /*002a*/ 	.short	(.L_17 - .L_16)
.L_16:
        /*002c*/ 	.word	0x00000000
        /*0030*/ 	.short	0x0004
        /*0032*/ 	.short	0x0020
        /*0034*/ 	.byte	0x00, 0xf4, 0x21, 0x00


	//----- nvinfo : EIATTR_KPARAM_INFO
	.align		4
.L_17:
        /*0038*/ 	.byte	0x04, 0x17
        /*003a*/ 	.short	(.L_19 - .L_18)
.L_18:
        /*003c*/ 	.word	0x00000000
        /*0040*/ 	.short	0x0003
        /*0042*/ 	.short	0x0018
        /*0044*/ 	.byte	0x00, 0xf4, 0x21, 0x00


	//----- nvinfo : EIATTR_KPARAM_INFO
	.align		4
.L_19:
        /*0048*/ 	.byte	0x04, 0x17
        /*004a*/ 	.short	(.L_21 - .L_20)
.L_20:
        /*004c*/ 	.word	0x00000000
        /*0050*/ 	.short	0x0002
        /*0052*/ 	.short	0x0010
        /*0054*/ 	.byte	0x00, 0xf4, 0x21, 0x00


	//----- nvinfo : EIATTR_KPARAM_INFO
	.align		4
.L_21:
        /*0058*/ 	.byte	0x04, 0x17
        /*005a*/ 	.short	(.L_23 - .L_22)
.L_22:
        /*005c*/ 	.word	0x00000000
        /*0060*/ 	.short	0x0001
        /*0062*/ 	.short	0x0008
        /*0064*/ 	.byte	0x00, 0xf4, 0x21, 0x00


	//----- nvinfo : EIATTR_KPARAM_INFO
	.align		4
.L_23:
        /*0068*/ 	.byte	0x04, 0x17
        /*006a*/ 	.short	(.L_25 - .L_24)
.L_24:
        /*006c*/ 	.word	0x00000000
        /*0070*/ 	.short	0x0000
        /*0072*/ 	.short	0x0000
        /*0074*/ 	.byte	0x00, 0xf4, 0x21, 0x00


	//----- nvinfo : EIATTR_SPARSE_MMA_MASK
	.align		4
.L_25:
        /*0078*/ 	.byte	0x03, 0x50
        /*007a*/ 	.short	0x0000


	//----- nvinfo : EIATTR_MAXREG_COUNT
	.align		4
        /*007c*/ 	.byte	0x03, 0x1b
        /*007e*/ 	.short	0x00ff


	//----- nvinfo : EIATTR_EXIT_INSTR_OFFSETS
	.align		4
        /*0080*/ 	.byte	0x04, 0x1c
        /*0082*/ 	.short	(.L_27 - .L_26)


	//   ....[0]....
.L_26:
        /*0084*/ 	.word	0x00000420


	//----- nvinfo : EIATTR_REQNTID
	.align		4
.L_27:
        /*0088*/ 	.byte	0x04, 0x10
        /*008a*/ 	.short	(.L_29 - .L_28)
.L_28:
        /*008c*/ 	.word	0x00000080
        /*0090*/ 	.word	0x00000001
        /*0094*/ 	.word	0x00000001


	//----- nvinfo : EIATTR_CBANK_PARAM_SIZE
	.align		4
.L_29:
        /*0098*/ 	.byte	0x03, 0x19
        /*009a*/ 	.short	0x0034


	//----- nvinfo : EIATTR_PARAM_CBANK
	.align		4
        /*009c*/ 	.byte	0x04, 0x0a
        /*009e*/ 	.short	(.L_31 - .L_30)
	.align		4
.L_30:
        /*00a0*/ 	.word	index@(.nv.constant0.triton_poi_fused__native_batch_norm_legit_no_training_hardtanh_13)
        /*00a4*/ 	.short	0x0210
        /*00a6*/ 	.short	0x0034


	//----- nvinfo : EIATTR_SW_WAR
	.align		4
.L_31:
        /*00a8*/ 	.byte	0x04, 0x36
        /*00aa*/ 	.short	(.L_33 - .L_32)
.L_32:
        /*00ac*/ 	.word	0x00000008
.L_33:


//--------------------- .nv.callgraph             --------------------------
	.section	.nv.callgraph,"",@"SHT_CUDA_CALLGRAPH"
	.align	4
	.sectionentsize	8
	.align		4
        /*0000*/ 	.word	0x00000000
	.align		4
        /*0004*/ 	.word	0xffffffff
	.align		4
        /*0008*/ 	.word	0x00000000
	.align		4
        /*000c*/ 	.word	0xfffffffe
	.align		4
        /*0010*/ 	.word	0x00000000
	.align		4
        /*0014*/ 	.word	0xfffffffd
	.align		4
        /*0018*/ 	.word	0x00000000
	.align		4
        /*001c*/ 	.word	0xfffffffc


//--------------------- .nv.constant4             --------------------------
	.section	.nv.constant4,"a",@progbits
	.align	8
	.align		8
.nv.constant4:
        /*0000*/ 	.dword	_$_str
	.align		8
        /*0008*/ 	.dword	_$_str_$_2


//--------------------- .text.triton_poi_fused__native_batch_norm_legit_no_training_hardtanh_13 --------------------------
	.section	.text.triton_poi_fused__native_batch_norm_legit_no_training_hardtanh_13,"ax",@progbits
	.align	128
        .global         triton_poi_fused__native_batch_norm_legit_no_training_hardtanh_13
        .type           triton_poi_fused__native_batch_norm_legit_no_training_hardtanh_13,@function
        .size           triton_poi_fused__native_batch_norm_legit_no_training_hardtanh_13,(.L_x_1 - triton_poi_fused__native_batch_norm_legit_no_training_hardtanh_13)
        .other          triton_poi_fused__native_batch_norm_legit_no_training_hardtanh_13,@"STO_CUDA_ENTRY STV_DEFAULT"
triton_poi_fused__native_batch_norm_legit_no_training_hardtanh_13:
.text.triton_poi_fused__native_batch_norm_legit_no_training_hardtanh_13:
[----:B------:R-:W-:Y:S01]  /*0000*/  LDC R1, c[0x0][0x28] ;  /* 0x00000a00ff017b82 */ /* 0x000fe20000000800 */
[----:B------:R-:W1:Y:S07]  /*0010*/  S2R R0, SR_TID.X ;  /* 0x0000000000007919 */ /* 0x000e6e0000002100 */
[----:B------:R-:W2:Y:S01]  /*0020*/  LDC.64 R2, c[0x0][0x220] ;  /* 0x00008800ff027b82 */ /* 0x000ea20000000a00 */
[----:B------:R-:W-:Y:S01]  /*0030*/  ULDC.64 UR4, c[0x0][0x208] ;  /* 0x0000820000047ab9 */ /* 0x000fe20000000a00 */
[----:B------:R-:W3:Y:S06]  /*0040*/  S2R R5, SR_CTAID.X ;  /* 0x0000000000057919 */ /* 0x000eec0000002500 */
[----:B------:R-:W4:Y:S08]  /*0050*/  LDC.64 R6, c[0x0][0x218] ;  /* 0x00008600ff067b82 */ /* 0x000f300000000a00 */
[----:B------:R-:W5:Y:S08]  /*0060*/  LDC.64 R8, c[0x0][0x228] ;  /* 0x00008a00ff087b82 */ /* 0x000f700000000a00 */
[----:B------:R-:W5:Y:S01]  /*0070*/  LDC.64 R10, c[0x0][0x230] ;  /* 0x00008c00ff0a7b82 */ /* 0x000f620000000a00 */
[----:B-1----:R-:W-:-:S04]  /*0080*/  SHF.L.U32 R0, R0, 0x1, RZ ;  /* 0x0000000100007819 */ /* 0x002fc800000006ff */
[----:B------:R-:W-:-:S04]  /*0090*/  LOP3.LUT R0, R0, 0xfe, RZ, 0xc0, !PT ;  /* 0x000000fe00007812 */ /* 0x000fc800078ec0ff */
[----:B---3--:R-:W-:-:S05]  /*00a0*/  LEA R0, R5, R0, 0x8 ;  /* 0x0000000005007211 */ /* 0x008fca00078e40ff */
[----:B------:R-:W-:-:S05]  /*00b0*/  IMAD.HI R4, R0, 0x2aaaaaab, RZ ;  /* 0x2aaaaaab00047827 */ /* 0x000fca00078e02ff */
[----:B------:R-:W-:-:S04]  /*00c0*/  SHF.R.U32.HI R5, RZ, 0x1f, R4 ;  /* 0x0000001fff057819 */ /* 0x000fc80000011604 */
[----:B------:R-:W-:-:S05]  /*00d0*/  LEA.HI R5, R4, R5, RZ, 0x1b ;  /* 0x0000000504057211 */ /* 0x000fca00078fd8ff */
[----:B------:R-:W-:Y:S02]  /*00e0*/  IMAD R13, R5, -0xc0, R0 ;  /* 0xffffff40050d7824 */ /* 0x000fe400078e0200 */
[----:B------:R-:W1:Y:S02]  /*00f0*/  LDC.64 R4, c[0x0][0x210] ;  /* 0x00008400ff047b82 */ /* 0x000e640000000a00 */
[----:B--2---:R-:W-:-:S06]  /*0100*/  IMAD.WIDE R2, R13, 0x4, R2 ;  /* 0x000000040d027825 */ /* 0x004fcc00078e0202 */
[----:B------:R-:W2:Y:S01]  /*0110*/  LDG.E.EL.64 R2, desc[UR4][R2.64] ;  /* 0x0000000402027981 */ /* 0x000ea2000c2e1b00 */
[----:B----4-:R-:W-:-:S04]  /*0120*/  IMAD.WIDE R6, R13, 0x4, R6 ;  /* 0x000000040d067825 */ /* 0x010fc800078e0206 */
[C---:B-----5:R-:W-:Y:S02]  /*0130*/  IMAD.WIDE R8, R13.reuse, 0x4, R8 ;  /* 0x000000040d087825 */ /* 0x060fe400078e0208 */
[----:B------:R-:W3:Y:S02]  /*0140*/  LDG.E.EL.64 R6, desc[UR4][R6.64] ;  /* 0x0000000406067981 */ /* 0x000ee4000c2e1b00 */
[----:B0-----:R-:W-:Y:S02]  /*0150*/  IMAD.WIDE R10, R13, 0x4, R10 ;  /* 0x000000040d0a7825 */ /* 0x001fe400078e020a */
[----:B------:R-:W4:Y:S04]  /*0160*/  LDG.E.EL.64 R8, desc[UR4][R8.64] ;  /* 0x0000000408087981 */ /* 0x000f28000c2e1b00 */
[----:B------:R-:W4:Y:S01]  /*0170*/  LDG.E.EL.64 R10, desc[UR4][R10.64] ;  /* 0x000000040a0a7981 */ /* 0x000f22000c2e1b00 */
[----:B-1----:R-:W-:-:S06]  /*0180*/  IMAD.WIDE R4, R0, 0x4, R4 ;  /* 0x0000000400047825 */ /* 0x002fcc00078e0204 */
[----:B------:R-:W3:Y:S01]  /*0190*/  LDG.E.64 R4, desc[UR4][R4.64] ;  /* 0x0000000404047981 */ /* 0x000ee2000c1e1b00 */
[----:B--2---:R-:W-:Y:S01]  /*01a0*/  FADD R2, R2, 9.9999997473787516356e-06 ;  /* 0x3727c5ac02027421 */ /* 0x004fe20000000000 */
[----:B------:R-:W-:-:S03]  /*01b0*/  FADD R3, R3, 9.9999997473787516356e-06 ;  /* 0x3727c5ac03037421 */ /* 0x000fc60000000000 */
[----:B------:R-:W0:Y:S08]  /*01c0*/  MUFU.SQRT R12, R2 ;  /* 0x00000002000c7308 */ /* 0x000e300000002000 */
[----:B------:R-:W1:Y:S01]  /*01d0*/  MUFU.SQRT R13, R3 ;  /* 0x00000003000d7308 */ /* 0x000e620000002000 */
[C---:B0-----:R-:W-:Y:S02]  /*01e0*/  FSETP.GT.AND P0, PT, R12.reuse, 8.50705917302346158658e+37, PT ;  /* 0x7e8000000c00780b */ /* 0x041fe40003f04000 */
[----:B------:R-:W-:-:S02]  /*01f0*/  FSETP.GEU.AND P2, PT, R12, 1.175494350822287508e-38, PT ;  /* 0x008000000c00780b */ /* 0x000fc40003f4e000 */
[C---:B-1----:R-:W-:Y:S02]  /*0200*/  FSETP.GT.AND P1, PT, R13.reuse, 8.50705917302346158658e+37, PT ;  /* 0x7e8000000d00780b */ /* 0x042fe40003f24000 */
[----:B------:R-:W-:-:S07]  /*0210*/  FSETP.GEU.AND P3, PT, R13, 1.175494350822287508e-38, PT ;  /* 0x008000000d00780b */ /* 0x000fce0003f6e000 */
[----:B------:R-:W-:Y:S01]  /*0220*/  @P0 FMUL R12, R12, 0.25 ;  /* 0x3e8000000c0c0820 */ /* 0x000fe20000400000 */
[----:B------:R-:W-:-:S03]  /*0230*/  HFMA2.MMA R2, -RZ, RZ, 1.625, 0 ;  /* 0x3e800000ff027435 */ /* 0x000fc600000001ff */
[----:B------:R-:W-:Y:S01]  /*0240*/  @!P2 FMUL R12, R12, 16777216 ;  /* 0x4b8000000c0ca820 */ /* 0x000fe20000400000 */
[----:B------:R-:W-:-:S04]  /*0250*/  @P1 FMUL R13, R13, 0.25 ;  /* 0x3e8000000d0d1820 */ /* 0x000fc80000400000 */
[----:B------:R-:W-:Y:S01]  /*0260*/  @!P3 FMUL R13, R13, 16777216 ;  /* 0x4b8000000d0db820 */ /* 0x000fe20000400000 */
[----:B------:R-:W0:Y:S01]  /*0270*/  MUFU.RCP R12, R12 ;  /* 0x0000000c000c7308 */ /* 0x000e220000001000 */
[----:B------:R-:W-:-:S07]  /*0280*/  FSEL R3, R2, 1, P0 ;  /* 0x3f80000002037808 */ /* 0x000fce0000000000 */
[----:B------:R-:W1:Y:S01]  /*0290*/  MUFU.RCP R13, R13 ;  /* 0x0000000d000d7308 */ /* 0x000e620000001000 */
[----:B------:R-:W-:Y:S01]  /*02a0*/  FSEL R2, R2, 1, P1 ;  /* 0x3f80000002027808 */ /* 0x000fe20000800000 */
[----:B------:R-:W-:Y:S01]  /*02b0*/  @!P2 FMUL R3, R3, 16777216 ;  /* 0x4b8000000303a820 */ /* 0x000fe20000400000 */
[----:B---3--:R-:W-:-:S03]  /*02c0*/  FADD R4, R4, -R6 ;  /* 0x8000000604047221 */ /* 0x008fc60000000000 */
[----:B------:R-:W-:Y:S01]  /*02d0*/  @!P3 FMUL R2, R2, 16777216 ;  /* 0x4b8000000202b820 */ /* 0x000fe20000400000 */
[----:B0-----:R-:W-:Y:S01]  /*02e0*/  FMUL R3, R12, R3 ;  /* 0x000000030c037220 */ /* 0x001fe20000400000 */
[----:B------:R-:W-:-:S03]  /*02f0*/  FADD R5, R5, -R7 ;  /* 0x8000000705057221 */ /* 0x000fc60000000000 */
[----:B------:R-:W-:Y:S01]  /*0300*/  FMUL R7, R4, R3 ;  /* 0x0000000304077220 */ /* 0x000fe20000400000 */
[----:B-1----:R-:W-:-:S03]  /*0310*/  FMUL R2, R13, R2 ;  /* 0x000000020d027220 */ /* 0x002fc60000400000 */
[----:B----4-:R-:W-:Y:S01]  /*0320*/  FFMA R7, R8, R7, R10 ;  /* 0x0000000708077223 */ /* 0x010fe2000000000a */
[----:B------:R-:W-:Y:S02]  /*0330*/  FMUL R4, R5, R2 ;  /* 0x0000000205047220 */ /* 0x000fe40000400000 */
[----:B------:R-:W0:Y:S02]  /*0340*/  LDC.64 R2, c[0x0][0x238] ;  /* 0x00008e00ff027b82 */ /* 0x000e240000000a00 */
[----:B------:R-:W-:Y:S01]  /*0350*/  FFMA R4, R9, R4, R11 ;  /* 0x0000000409047223 */ /* 0x000fe2000000000b */
[----:B------:R-:W-:-:S04]  /*0360*/  FSETP.GTU.AND P0, PT, R7, RZ, PT ;  /* 0x000000ff0700720b */ /* 0x000fc80003f0c000 */
[C---:B------:R-:W-:Y:S02]  /*0370*/  FSETP.GTU.AND P1, PT, R4.reuse, RZ, PT ;  /* 0x000000ff0400720b */ /* 0x040fe40003f2c000 */
[----:B------:R-:W-:Y:S02]  /*0380*/  FSEL R6, R7, RZ, P0 ;  /* 0x000000ff07067208 */ /* 0x000fe40000000000 */
[----:B------:R-:W-:Y:S02]  /*0390*/  FSEL R7, R4, RZ, P1 ;  /* 0x000000ff04077208 */ /* 0x000fe40000800000 */
[C---:B------:R-:W-:Y:S02]  /*03a0*/  FSETP.GEU.AND P2, PT, R6.reuse, 6, PT ;  /* 0x40c000000600780b */ /* 0x040fe40003f4e000 */
[----:B------:R-:W-:Y:S02]  /*03b0*/  FSETP.GEU.AND P3, PT, R7, 6, PT ;  /* 0x40c000000700780b */ /* 0x000fe40003f6e000 */
[----:B------:R-:W-:-:S02]  /*03c0*/  FSETP.NAN.AND P0, PT, R6, R6, PT ;  /* 0x000000060600720b */ /* 0x000fc40003f08000 */
[----:B------:R-:W-:Y:S01]  /*03d0*/  FSETP.NAN.AND P1, PT, R7, R7, PT ;  /* 0x000000070700720b */ /* 0x000fe20003f28000 */
[----:B0-----:R-:W-:-:S06]  /*03e0*/  IMAD.WIDE R2, R0, 0x4, R2 ;  /* 0x0000000400027825 */ /* 0x001fcc00078e0202 */
[----:B------:R-:W-:Y:S02]  /*03f0*/  @P2 SEL R6, R6, 0x40c00000, P0 ;  /* 0x40c0000006062807 */ /* 0x000fe40000000000 */
[----:B------:R-:W-:-:S05]  /*0400*/  @P3 SEL R7, R7, 0x40c00000, P1 ;  /* 0x40c0000007073807 */ /* 0x000fca0000800000 */
[----:B------:R-:W-:Y:S01]  /*0410*/  STG.E.64 desc[UR4][R2.64], R6 ;  /* 0x0000000602007986 */ /* 0x000fe2000c101b04 */
[----:B------:R-:W-:Y:S05]  /*0420*/  EXIT ;  /* 0x000000000000794d */ /* 0x000fea0003800000 */
.L_x_0:
[----:B------:R-:W-:-:S00]  /*0430*/  BRA `(.L_x_0) ;  /* 0xfffffffc00fc7947 */ /* 0x000fc0000383ffff */
[----:B------:R-:W-:-:S00]  /*0440*/  NOP ;  /* 0x0000000000007918 */ /* 0x000fc00000000000 */
        /* <DEDUP_REMOVED lines=11> */
.L_x_1:


//--------------------- .nv.global.init           --------------------------
	.section	.nv.global.init,"aw",@progbits
.nv.global.init:
	.type		_$_str,@object
	.size		_$_str,(_$_str_$_2 - _$_str)
_$_str:
        /*0000*/ 	.byte	0x5f, 0x5f, 0x43, 0x55, 0x44, 0x41, 0x5f, 0x46, 0x54, 0x5a, 0x00
	.type		_$_str_$_2,@object
	.size		_$_str_$_2,(.L_1 - _$_str_$_2)
_$_str_$_2:
        /*000b*/ 	.byte	0x5f, 0x5f, 0x43, 0x55, 0x44, 0x41, 0x5f, 0x50, 0x52, 0x45, 0x43, 0x5f, 0x53, 0x51, 0x52, 0x54
        /*001b*/ 	.byte	0x00
.L_1:


//--------------------- .nv.constant0.triton_poi_fused__native_batch_norm_legit_no_training_hardtanh_13 --------------------------
	.section	.nv.constant0.triton_poi_fused__native_batch_norm_legit_no_training_hardtanh_13,"a",@progbits
	.sectionflags	@""
	.align	4
.nv.constant0.triton_poi_fused__native_batch_norm_legit_no_training_hardtanh_13:
	.zero		580
